//
// Generated by NVIDIA NVVM Compiler
//
// Compiler Build ID: CL-36424714
// Cuda compilation tools, release 13.0, V13.0.88
// Based on NVVM 20.0.0
//

.version 9.0
.target sm_100
.address_size 64

	// .globl	_Z25k_Particle_non_coalescentP11st_particlei

.visible .entry _Z25k_Particle_non_coalescentP11st_particlei(
	.param .u64 .ptr .align 1 _Z25k_Particle_non_coalescentP11st_particlei_param_0,
	.param .u32 _Z25k_Particle_non_coalescentP11st_particlei_param_1
)
{
	.reg .pred 	%p<2>;
	.reg .b32 	%r<6>;
	.reg .b32 	%f<13>;
	.reg .b64 	%rd<5>;

	ld.param.u64 	%rd1, [_Z25k_Particle_non_coalescentP11st_particlei_param_0];
	ld.param.u32 	%r2, [_Z25k_Particle_non_coalescentP11st_particlei_param_1];
	mov.u32 	%r3, %ntid.x;
	mov.u32 	%r4, %ctaid.x;
	mov.u32 	%r5, %tid.x;
	mad.lo.s32 	%r1, %r3, %r4, %r5;
	setp.ge.s32 	%p1, %r1, %r2;
	@%p1 bra 	$L__BB0_2;
	cvta.to.global.u64 	%rd2, %rd1;
	mul.wide.s32 	%rd3, %r1, 36;
	add.s64 	%rd4, %rd2, %rd3;
	ld.global.f32 	%f1, [%rd4];
	ld.global.f32 	%f2, [%rd4+12];
	ld.global.f32 	%f3, [%rd4+24];
	fma.rn.f32 	%f4, %f2, %f3, %f1;
	st.global.f32 	[%rd4], %f4;
	ld.global.f32 	%f5, [%rd4+4];
	ld.global.f32 	%f6, [%rd4+16];
	ld.global.f32 	%f7, [%rd4+28];
	fma.rn.f32 	%f8, %f6, %f7, %f5;
	st.global.f32 	[%rd4+4], %f8;
	ld.global.f32 	%f9, [%rd4+8];
	ld.global.f32 	%f10, [%rd4+20];
	ld.global.f32 	%f11, [%rd4+32];
	fma.rn.f32 	%f12, %f10, %f11, %f9;
	st.global.f32 	[%rd4+8], %f12;
$L__BB0_2:
	ret;

}


// ===== COMPILED SASS (sm_100) =====

	.target	sm_100

	.elftype	@"ET_EXEC"


//--------------------- .note.nv.tkinfo           --------------------------
	.section	.note.nv.tkinfo,"",@"SHT_NOTE"
	.sectionflags	@"SHF_NOTE_NV_TKINFO"
	.tkinfo
        /*0018*/ 	.word	0x00000002
        /*0030*/ 	.string	""
        /*0030*/ 	.string	"ptxas"
        /*0030*/ 	.string	"Cuda compilation tools, release 13.0, V13.0.88"
        /*0030*/ 	.string	"Build cuda_13.0.r13.0/compiler.36424714_0"
        /*0030*/ 	.string	"-arch sm_100 -m 64 "



//--------------------- .note.nv.cuinfo           --------------------------
	.section	.note.nv.cuinfo,"",@"SHT_NOTE"
	.sectionflags	@"SHF_NOTE_NV_CUINFO"
        /*0018*/ 	.short	0x0002
        /*001a*/ 	.short	0x0064
        /*001c*/ 	.short	0x0082
	.zero		2


//--------------------- .nv.info                  --------------------------
	.section	.nv.info,"",@"SHT_CUDA_INFO"
	.align	4


	//----- nvinfo : EIATTR_REGCOUNT
	.align		4
        /*0000*/ 	.byte	0x04, 0x2f
        /*0002*/ 	.short	(.L_1 - .L_0)
	.align		4
.L_0:
        /*0004*/ 	.word	index@(_Z25k_Particle_non_coalescentP11st_particlei)
        /*0008*/ 	.word	0x0000000e


	//----- nvinfo : EIATTR_FRAME_SIZE
	.align		4
.L_1:
        /*000c*/ 	.byte	0x04, 0x11
        /*000e*/ 	.short	(.L_3 - .L_2)
	.align		4
.L_2:
        /*0010*/ 	.word	index@(_Z25k_Particle_non_coalescentP11st_particlei)
        /*0014*/ 	.word	0x00000000


	//----- nvinfo : EIATTR_MIN_STACK_SIZE
	.align		4
.L_3:
        /*0018*/ 	.byte	0x04, 0x12
        /*001a*/ 	.short	(.L_5 - .L_4)
	.align		4
.L_4:
        /*001c*/ 	.word	index@(_Z25k_Particle_non_coalescentP11st_particlei)
        /*0020*/ 	.word	0x00000000
.L_5:


//--------------------- .nv.compat                --------------------------
	.section	.nv.compat,"",@"SHT_CUDA_COMPAT_INFO"
	.align	4
        /*0000*/ 	.byte	0x02, 0x09, 0x00, 0x00, 0x02, 0x02, 0x01, 0x00, 0x02, 0x05, 0x05, 0x00, 0x03, 0x07, 0x01, 0x01
        /*0010*/ 	.byte	0x02, 0x03, 0x00, 0x00, 0x02, 0x06, 0x01, 0x00, 0x04, 0x0b, 0x08, 0x00, 0x09, 0x00, 0x00, 0x00
        /*0020*/ 	.byte	0x00, 0x00, 0x00, 0x00


//--------------------- .nv.info._Z25k_Particle_non_coalescentP11st_particlei --------------------------
	.section	.nv.info._Z25k_Particle_non_coalescentP11st_particlei,"",@"SHT_CUDA_INFO"
	.sectionflags	@""
	.align	4


	//----- nvinfo : EIATTR_CUDA_API_VERSION
	.align		4
        /*0000*/ 	.byte	0x04, 0x37
        /*0002*/ 	.short	(.L_7 - .L_6)
.L_6:
        /*0004*/ 	.word	0x00000082


	//----- nvinfo : EIATTR_KPARAM_INFO
	.align		4
.L_7:
        /*0008*/ 	.byte	0x04, 0x17
        /*000a*/ 	.short	(.L_9 - .L_8)
.L_8:
        /*000c*/ 	.word	0x00000000
        /*0010*/ 	.short	0x0001
        /*0012*/ 	.short	0x0008
        /*0014*/ 	.byte	0x00, 0xf0, 0x11, 0x00


	//----- nvinfo : EIATTR_KPARAM_INFO
	.align		4
.L_9:
        /*0018*/ 	.byte	0x04, 0x17
        /*001a*/ 	.short	(.L_11 - .L_10)
.L_10:
        /*001c*/ 	.word	0x00000000
        /*0020*/ 	.short	0x0000
        /*0022*/ 	.short	0x0000
        /*0024*/ 	.byte	0x00, 0xf5, 0x21, 0x00


	//----- nvinfo : EIATTR_SPARSE_MMA_MASK
	.align		4
.L_11:
        /*0028*/ 	.byte	0x03, 0x50
        /*002a*/ 	.short	0x0000


	//----- nvinfo : EIATTR_MAXREG_COUNT
	.align		4
        /*002c*/ 	.byte	0x03, 0x1b
        /*002e*/ 	.short	0x00ff


	//----- nvinfo : EIATTR_MERCURY_ISA_VERSION
	.align		4
        /*0030*/ 	.byte	0x03, 0x5f
        /*0032*/ 	.short	0x0101


	//----- nvinfo : EIATTR_VRC_CTA_INIT_COUNT
	.align		4
        /*0034*/ 	.byte	0x02, 0x4a
	.zero		1
	.zero		1


	//----- nvinfo : EIATTR_EXIT_INSTR_OFFSETS
	.align		4
        /*0038*/ 	.byte	0x04, 0x1c
        /*003a*/ 	.short	(.L_13 - .L_12)


	//   ....[0]....
.L_12:
        /*003c*/ 	.word	0x00000070


	//   ....[1]....
        /*0040*/ 	.word	0x000001a0


	//----- nvinfo : EIATTR_CBANK_PARAM_SIZE
	.align		4
.L_13:
        /*0044*/ 	.byte	0x03, 0x19
        /*0046*/ 	.short	0x000c


	//----- nvinfo : EIATTR_PARAM_CBANK
	.align		4
        /*0048*/ 	.byte	0x04, 0x0a
        /*004a*/ 	.short	(.L_15 - .L_14)
	.align		4
.L_14:
        /*004c*/ 	.word	index@(.nv.constant0._Z25k_Particle_non_coalescentP11st_particlei)
        /*0050*/ 	.short	0x0380
        /*0052*/ 	.short	0x000c


	//----- nvinfo : EIATTR_SW_WAR
	.align		4
.L_15:
        /*0054*/ 	.byte	0x04, 0x36
        /*0056*/ 	.short	(.L_17 - .L_16)
.L_16:
        /*0058*/ 	.word	0x00000008
.L_17:


//--------------------- .nv.callgraph             --------------------------
	.section	.nv.callgraph,"",@"SHT_CUDA_CALLGRAPH"
	.align	4
	.sectionentsize	8
	.align		4
        /*0000*/ 	.word	0x00000000
	.align		4
        /*0004*/ 	.word	0xffffffff
	.align		4
        /*0008*/ 	.word	0x00000000
	.align		4
        /*000c*/ 	.word	0xfffffffe
	.align		4
        /*0010*/ 	.word	0x00000000
	.align		4
        /*0014*/ 	.word	0xfffffffd
	.align		4
        /*0018*/ 	.word	0x00000000
	.align		4
        /*001c*/ 	.word	0xfffffffc


//--------------------- .text._Z25k_Particle_non_coalescentP11st_particlei --------------------------
	.section	.text._Z25k_Particle_non_coalescentP11st_particlei,"ax",@progbits
	.align	128
        .global         _Z25k_Particle_non_coalescentP11st_particlei
        .type           _Z25k_Particle_non_coalescentP11st_particlei,@function
        .size           _Z25k_Particle_non_coalescentP11st_particlei,(.L_x_1 - _Z25k_Particle_non_coalescentP11st_particlei)
        .other          _Z25k_Particle_non_coalescentP11st_particlei,@"STO_CUDA_ENTRY STV_DEFAULT"
_Z25k_Particle_non_coalescentP11st_particlei:
.text._Z25k_Particle_non_coalescentP11st_particlei:
[----:B------:R-:W-:Y:S01]  /*0000*/  LDC R1, c[0x0][0x37c] ;  /* 0x0000df00ff017b82 */ /* 0x000fe20000000800 */
[----:B------:R-:W0:Y:S01]  /*0010*/  S2R R5, SR_CTAID.X ;  /* 0x0000000000057919 */ /* 0x000e220000002500 */
[----:B------:R-:W0:Y:S01]  /*0020*/  LDCU UR4, c[0x0][0x360] ;  /* 0x00006c00ff0477ac */ /* 0x000e220008000800 */
[----:B------:R-:W0:Y:S01]  /*0030*/  S2R R0, SR_TID.X ;  /* 0x0000000000007919 */ /* 0x000e220000002100 */
[----:B------:R-:W1:Y:S01]  /*0040*/  LDCU UR5, c[0x0][0x388] ;  /* 0x00007100ff0577ac */ /* 0x000e620008000800 */
[----:B0-----:R-:W-:-:S05]  /*0050*/  IMAD R5, R5, UR4, R0 ;  /* 0x0000000405057c24 */ /* 0x001fca000f8e0200 */
[----:B-1----:R-:W-:-:S13]  /*0060*/  ISETP.GE.AND P0, PT, R5, UR5, PT ;  /* 0x0000000505007c0c */ /* 0x002fda000bf06270 */
[----:B------:R-:W-:Y:S05]  /*0070*/  @P0 EXIT ;  /* 0x000000000000094d */ /* 0x000fea0003800000 */
[----:B------:R-:W0:Y:S01]  /*0080*/  LDC.64 R2, c[0x0][0x380] ;  /* 0x0000e000ff027b82 */ /* 0x000e220000000a00 */
[----:B------:R-:W1:Y:S01]  /*0090*/  LDCU.64 UR4, c[0x0][0x358] ;  /* 0x00006b00ff0477ac */ /* 0x000e620008000a00 */
[----:B0-----:R-:W-:-:S05]  /*00a0*/  IMAD.WIDE R2, R5, 0x24, R2 ;  /* 0x0000002405027825 */ /* 0x001fca00078e0202 */
[----:B-1----:R-:W2:Y:S04]  /*00b0*/  LDG.E R0, desc[UR4][R2.64] ;  /* 0x0000000402007981 */ /* 0x002ea8000c1e1900 */
[----:B------:R-:W2:Y:S04]  /*00c0*/  LDG.E R5, desc[UR4][R2.64+0xc] ;  /* 0x00000c0402057981 */ /* 0x000ea8000c1e1900 */
[----:B------:R-:W2:Y:S04]  /*00d0*/  LDG.E R4, desc[UR4][R2.64+0x18] ;  /* 0x0000180402047981 */ /* 0x000ea8000c1e1900 */
[----:B------:R-:W3:Y:S04]  /*00e0*/  LDG.E R6, desc[UR4][R2.64+0x4] ;  /* 0x0000040402067981 */ /* 0x000ee8000c1e1900 */
[----:B------:R-:W3:Y:S04]  /*00f0*/  LDG.E R7, desc[UR4][R2.64+0x10] ;  /* 0x0000100402077981 */ /* 0x000ee8000c1e1900 */
[----:B------:R-:W3:Y:S04]  /*0100*/  LDG.E R8, desc[UR4][R2.64+0x1c] ;  /* 0x00001c0402087981 */ /* 0x000ee8000c1e1900 */
[----:B------:R-:W4:Y:S04]  /*0110*/  LDG.E R9, desc[UR4][R2.64+0x8] ;  /* 0x0000080402097981 */ /* 0x000f28000c1e1900 */
[----:B------:R-:W4:Y:S04]  /*0120*/  LDG.E R10, desc[UR4][R2.64+0x14] ;  /* 0x00001404020a7981 */ /* 0x000f28000c1e1900 */
[----:B------:R-:W4:Y:S01]  /*0130*/  LDG.E R11, desc[UR4][R2.64+0x20] ;  /* 0x00002004020b7981 */ /* 0x000f22000c1e1900 */
[----:B--2---:R-:W-:-:S05]  /*0140*/  FFMA R5, R5, R4, R0 ;  /* 0x0000000405057223 */ /* 0x004fca0000000000 */
[----:B------:R-:W-:Y:S01]  /*0150*/  STG.E desc[UR4][R2.64], R5 ;  /* 0x0000000502007986 */ /* 0x000fe2000c101904 */
[----:B---3--:R-:W-:-:S05]  /*0160*/  FFMA R7, R7, R8, R6 ;  /* 0x0000000807077223 */ /* 0x008fca0000000006 */
[----:B------:R-:W-:Y:S01]  /*0170*/  STG.E desc[UR4][R2.64+0x4], R7 ;  /* 0x0000040702007986 */ /* 0x000fe2000c101904 */
[----:B----4-:R-:W-:-:S05]  /*0180*/  FFMA R9, R10, R11, R9 ;  /* 0x0000000b0a097223 */ /* 0x010fca0000000009 */
[----:B------:R-:W-:Y:S01]  /*0190*/  STG.E desc[UR4][R2.64+0x8], R9 ;  /* 0x0000080902007986 */ /* 0x000fe2000c101904 */
[----:B------:R-:W-:Y:S05]  /*01a0*/  EXIT ;  /* 0x000000000000794d */ /* 0x000fea0003800000 */
.L_x_0:
[----:B------:R-:W-:-:S00]  /*01b0*/  BRA `(.L_x_0) ;  /* 0xfffffffc00fc7947 */ /* 0x000fc0000383ffff */
[----:B------:R-:W-:-:S00]  /*01c0*/  NOP ;  /* 0x0000000000007918 */ /* 0x000fc00000000000 */
        /* <DEDUP_REMOVED lines=11> */
.L_x_1:


//--------------------- .nv.shared.reserved.0     --------------------------
	.section	.nv.shared.reserved.0,"aw",@nobits
	.weak		__nv_reservedSMEM_offset_0_alias
	.size		__nv_reservedSMEM_offset_0_alias, 0, 64
	.other		__nv_reservedSMEM_offset_0_alias,@"STO_CUDA_RESERVED_SHARED STV_DEFAULT"
__nv_reservedSMEM_offset_0_alias:
	.zero		0
	.zero		64


//--------------------- .nv.constant0._Z25k_Particle_non_coalescentP11st_particlei --------------------------
	.section	.nv.constant0._Z25k_Particle_non_coalescentP11st_particlei,"a",@progbits
	.sectionflags	@""
	.align	4
.nv.constant0._Z25k_Particle_non_coalescentP11st_particlei:
	.zero		908


//--------------------- SYMBOLS --------------------------

	.type		.nv.reservedSmem.offset0,@object
	.size		.nv.reservedSmem.offset0,0x4
